//
// Generated by NVIDIA NVVM Compiler
//
// Compiler Build ID: CL-36424714
// Cuda compilation tools, release 13.0, V13.0.88
// Based on NVVM 20.0.0
//

.version 9.0
.target sm_100
.address_size 64

	// .globl	_Z18mulitplicateMatrixPfS_S_iii

.visible .entry _Z18mulitplicateMatrixPfS_S_iii(
	.param .u64 .ptr .align 1 _Z18mulitplicateMatrixPfS_S_iii_param_0,
	.param .u64 .ptr .align 1 _Z18mulitplicateMatrixPfS_S_iii_param_1,
	.param .u64 .ptr .align 1 _Z18mulitplicateMatrixPfS_S_iii_param_2,
	.param .u32 _Z18mulitplicateMatrixPfS_S_iii_param_3,
	.param .u32 _Z18mulitplicateMatrixPfS_S_iii_param_4,
	.param .u32 _Z18mulitplicateMatrixPfS_S_iii_param_5
)
{
	.reg .pred 	%p<3>;
	.reg .b32 	%r<19>;
	.reg .b32 	%f<7>;
	.reg .b64 	%rd<16>;

	ld.param.u64 	%rd1, [_Z18mulitplicateMatrixPfS_S_iii_param_0];
	ld.param.u64 	%rd2, [_Z18mulitplicateMatrixPfS_S_iii_param_1];
	ld.param.u64 	%rd3, [_Z18mulitplicateMatrixPfS_S_iii_param_2];
	ld.param.u32 	%r3, [_Z18mulitplicateMatrixPfS_S_iii_param_3];
	ld.param.u32 	%r4, [_Z18mulitplicateMatrixPfS_S_iii_param_4];
	ld.param.u32 	%r6, [_Z18mulitplicateMatrixPfS_S_iii_param_5];
	mov.u32 	%r7, %ntid.x;
	mov.u32 	%r8, %ctaid.x;
	mov.u32 	%r9, %tid.x;
	mad.lo.s32 	%r1, %r7, %r8, %r9;
	mov.u32 	%r10, %ntid.y;
	mov.u32 	%r11, %ctaid.y;
	mov.u32 	%r12, %tid.y;
	mad.lo.s32 	%r13, %r10, %r11, %r12;
	max.s32 	%r14, %r1, %r13;
	setp.ge.s32 	%p1, %r14, %r6;
	@%p1 bra 	$L__BB0_4;
	setp.lt.s32 	%p2, %r4, 1;
	mov.f32 	%f6, 0f00000000;
	@%p2 bra 	$L__BB0_3;
	mad.lo.s32 	%r15, %r4, %r13, %r4;
	add.s32 	%r16, %r15, -1;
	cvta.to.global.u64 	%rd4, %rd1;
	mul.wide.u32 	%rd5, %r16, 4;
	add.s64 	%rd6, %rd4, %rd5;
	ld.global.f32 	%f4, [%rd6];
	mul.lo.s32 	%r17, %r6, %r1;
	cvt.s64.s32 	%rd7, %r17;
	cvt.u64.u32 	%rd8, %r4;
	add.s64 	%rd9, %rd8, %rd7;
	cvta.to.global.u64 	%rd10, %rd2;
	shl.b64 	%rd11, %rd9, 2;
	add.s64 	%rd12, %rd10, %rd11;
	ld.global.f32 	%f5, [%rd12+-4];
	mul.f32 	%f6, %f4, %f5;
$L__BB0_3:
	mad.lo.s32 	%r18, %r3, %r13, %r1;
	cvta.to.global.u64 	%rd13, %rd3;
	mul.wide.s32 	%rd14, %r18, 4;
	add.s64 	%rd15, %rd13, %rd14;
	st.global.f32 	[%rd15], %f6;
$L__BB0_4:
	ret;

}


// ===== COMPILED SASS (sm_100) =====

	.target	sm_100

	.elftype	@"ET_EXEC"


//--------------------- .note.nv.tkinfo           --------------------------
	.section	.note.nv.tkinfo,"",@"SHT_NOTE"
	.sectionflags	@"SHF_NOTE_NV_TKINFO"
	.tkinfo
        /*0018*/ 	.word	0x00000002
        /*0030*/ 	.string	""
        /*0030*/ 	.string	"ptxas"
        /*0030*/ 	.string	"Cuda compilation tools, release 13.0, V13.0.88"
        /*0030*/ 	.string	"Build cuda_13.0.r13.0/compiler.36424714_0"
        /*0030*/ 	.string	"-arch sm_100 -m 64 "



//--------------------- .note.nv.cuinfo           --------------------------
	.section	.note.nv.cuinfo,"",@"SHT_NOTE"
	.sectionflags	@"SHF_NOTE_NV_CUINFO"
        /*0018*/ 	.short	0x0002
        /*001a*/ 	.short	0x0064
        /*001c*/ 	.short	0x0082
	.zero		2


//--------------------- .nv.info                  --------------------------
	.section	.nv.info,"",@"SHT_CUDA_INFO"
	.align	4


	//----- nvinfo : EIATTR_REGCOUNT
	.align		4
        /*0000*/ 	.byte	0x04, 0x2f
        /*0002*/ 	.short	(.L_1 - .L_0)
	.align		4
.L_0:
        /*0004*/ 	.word	index@(_Z18mulitplicateMatrixPfS_S_iii)
        /*0008*/ 	.word	0x0000000e


	//----- nvinfo : EIATTR_FRAME_SIZE
	.align		4
.L_1:
        /*000c*/ 	.byte	0x04, 0x11
        /*000e*/ 	.short	(.L_3 - .L_2)
	.align		4
.L_2:
        /*0010*/ 	.word	index@(_Z18mulitplicateMatrixPfS_S_iii)
        /*0014*/ 	.word	0x00000000


	//----- nvinfo : EIATTR_MIN_STACK_SIZE
	.align		4
.L_3:
        /*0018*/ 	.byte	0x04, 0x12
        /*001a*/ 	.short	(.L_5 - .L_4)
	.align		4
.L_4:
        /*001c*/ 	.word	index@(_Z18mulitplicateMatrixPfS_S_iii)
        /*0020*/ 	.word	0x00000000
.L_5:


//--------------------- .nv.compat                --------------------------
	.section	.nv.compat,"",@"SHT_CUDA_COMPAT_INFO"
	.align	4
        /*0000*/ 	.byte	0x02, 0x09, 0x00, 0x00, 0x02, 0x02, 0x01, 0x00, 0x02, 0x05, 0x05, 0x00, 0x03, 0x07, 0x01, 0x01
        /*0010*/ 	.byte	0x02, 0x03, 0x00, 0x00, 0x02, 0x06, 0x01, 0x00, 0x04, 0x0b, 0x08, 0x00, 0x09, 0x00, 0x00, 0x00
        /*0020*/ 	.byte	0x00, 0x00, 0x00, 0x00


//--------------------- .nv.info._Z18mulitplicateMatrixPfS_S_iii --------------------------
	.section	.nv.info._Z18mulitplicateMatrixPfS_S_iii,"",@"SHT_CUDA_INFO"
	.sectionflags	@""
	.align	4


	//----- nvinfo : EIATTR_CUDA_API_VERSION
	.align		4
        /*0000*/ 	.byte	0x04, 0x37
        /*0002*/ 	.short	(.L_7 - .L_6)
.L_6:
        /*0004*/ 	.word	0x00000082


	//----- nvinfo : EIATTR_KPARAM_INFO
	.align		4
.L_7:
        /*0008*/ 	.byte	0x04, 0x17
        /*000a*/ 	.short	(.L_9 - .L_8)
.L_8:
        /*000c*/ 	.word	0x00000000
        /*0010*/ 	.short	0x0005
        /*0012*/ 	.short	0x0020
        /*0014*/ 	.byte	0x00, 0xf0, 0x11, 0x00


	//----- nvinfo : EIATTR_KPARAM_INFO
	.align		4
.L_9:
        /*0018*/ 	.byte	0x04, 0x17
        /*001a*/ 	.short	(.L_11 - .L_10)
.L_10:
        /*001c*/ 	.word	0x00000000
        /*0020*/ 	.short	0x0004
        /*0022*/ 	.short	0x001c
        /*0024*/ 	.byte	0x00, 0xf0, 0x11, 0x00


	//----- nvinfo : EIATTR_KPARAM_INFO
	.align		4
.L_11:
        /*0028*/ 	.byte	0x04, 0x17
        /*002a*/ 	.short	(.L_13 - .L_12)
.L_12:
        /*002c*/ 	.word	0x00000000
        /*0030*/ 	.short	0x0003
        /*0032*/ 	.short	0x0018
        /*0034*/ 	.byte	0x00, 0xf0, 0x11, 0x00


	//----- nvinfo : EIATTR_KPARAM_INFO
	.align		4
.L_13:
        /*0038*/ 	.byte	0x04, 0x17
        /*003a*/ 	.short	(.L_15 - .L_14)
.L_14:
        /*003c*/ 	.word	0x00000000
        /*0040*/ 	.short	0x0002
        /*0042*/ 	.short	0x0010
        /*0044*/ 	.byte	0x00, 0xf5, 0x21, 0x00


	//----- nvinfo : EIATTR_KPARAM_INFO
	.align		4
.L_15:
        /*0048*/ 	.byte	0x04, 0x17
        /*004a*/ 	.short	(.L_17 - .L_16)
.L_16:
        /*004c*/ 	.word	0x00000000
        /*0050*/ 	.short	0x0001
        /*0052*/ 	.short	0x0008
        /*0054*/ 	.byte	0x00, 0xf5, 0x21, 0x00


	//----- nvinfo : EIATTR_KPARAM_INFO
	.align		4
.L_17:
        /*0058*/ 	.byte	0x04, 0x17
        /*005a*/ 	.short	(.L_19 - .L_18)
.L_18:
        /*005c*/ 	.word	0x00000000
        /*0060*/ 	.short	0x0000
        /*0062*/ 	.short	0x0000
        /*0064*/ 	.byte	0x00, 0xf5, 0x21, 0x00


	//----- nvinfo : EIATTR_SPARSE_MMA_MASK
	.align		4
.L_19:
        /*0068*/ 	.byte	0x03, 0x50
        /*006a*/ 	.short	0x0000


	//----- nvinfo : EIATTR_MAXREG_COUNT
	.align		4
        /*006c*/ 	.byte	0x03, 0x1b
        /*006e*/ 	.short	0x00ff


	//----- nvinfo : EIATTR_MERCURY_ISA_VERSION
	.align		4
        /*0070*/ 	.byte	0x03, 0x5f
        /*0072*/ 	.short	0x0101


	//----- nvinfo : EIATTR_VRC_CTA_INIT_COUNT
	.align		4
        /*0074*/ 	.byte	0x02, 0x4a
	.zero		1
	.zero		1


	//----- nvinfo : EIATTR_EXIT_INSTR_OFFSETS
	.align		4
        /*0078*/ 	.byte	0x04, 0x1c
        /*007a*/ 	.short	(.L_21 - .L_20)


	//   ....[0]....
.L_20:
        /*007c*/ 	.word	0x000000c0


	//   ....[1]....
        /*0080*/ 	.word	0x00000230


	//----- nvinfo : EIATTR_CBANK_PARAM_SIZE
	.align		4
.L_21:
        /*0084*/ 	.byte	0x03, 0x19
        /*0086*/ 	.short	0x0024


	//----- nvinfo : EIATTR_PARAM_CBANK
	.align		4
        /*0088*/ 	.byte	0x04, 0x0a
        /*008a*/ 	.short	(.L_23 - .L_22)
	.align		4
.L_22:
        /*008c*/ 	.word	index@(.nv.constant0._Z18mulitplicateMatrixPfS_S_iii)
        /*0090*/ 	.short	0x0380
        /*0092*/ 	.short	0x0024


	//----- nvinfo : EIATTR_SW_WAR
	.align		4
.L_23:
        /*0094*/ 	.byte	0x04, 0x36
        /*0096*/ 	.short	(.L_25 - .L_24)
.L_24:
        /*0098*/ 	.word	0x00000008
.L_25:


//--------------------- .nv.callgraph             --------------------------
	.section	.nv.callgraph,"",@"SHT_CUDA_CALLGRAPH"
	.align	4
	.sectionentsize	8
	.align		4
        /*0000*/ 	.word	0x00000000
	.align		4
        /*0004*/ 	.word	0xffffffff
	.align		4
        /*0008*/ 	.word	0x00000000
	.align		4
        /*000c*/ 	.word	0xfffffffe
	.align		4
        /*0010*/ 	.word	0x00000000
	.align		4
        /*0014*/ 	.word	0xfffffffd
	.align		4
        /*0018*/ 	.word	0x00000000
	.align		4
        /*001c*/ 	.word	0xfffffffc


//--------------------- .text._Z18mulitplicateMatrixPfS_S_iii --------------------------
	.section	.text._Z18mulitplicateMatrixPfS_S_iii,"ax",@progbits
	.align	128
        .global         _Z18mulitplicateMatrixPfS_S_iii
        .type           _Z18mulitplicateMatrixPfS_S_iii,@function
        .size           _Z18mulitplicateMatrixPfS_S_iii,(.L_x_1 - _Z18mulitplicateMatrixPfS_S_iii)
        .other          _Z18mulitplicateMatrixPfS_S_iii,@"STO_CUDA_ENTRY STV_DEFAULT"
_Z18mulitplicateMatrixPfS_S_iii:
.text._Z18mulitplicateMatrixPfS_S_iii:
[----:B------:R-:W-:Y:S01]  /*0000*/  LDC R1, c[0x0][0x37c] ;  /* 0x0000df00ff017b82 */ /* 0x000fe20000000800 */
[----:B------:R-:W0:Y:S01]  /*0010*/  S2R R0, SR_CTAID.X ;  /* 0x0000000000007919 */ /* 0x000e220000002500 */
[----:B------:R-:W0:Y:S01]  /*0020*/  LDCU UR4, c[0x0][0x360] ;  /* 0x00006c00ff0477ac */ /* 0x000e220008000800 */
[----:B------:R-:W0:Y:S01]  /*0030*/  S2R R3, SR_TID.X ;  /* 0x0000000000037919 */ /* 0x000e220000002100 */
[----:B------:R-:W1:Y:S01]  /*0040*/  LDCU UR5, c[0x0][0x364] ;  /* 0x00006c80ff0577ac */ /* 0x000e620008000800 */
[----:B------:R-:W1:Y:S01]  /*0050*/  S2R R9, SR_CTAID.Y ;  /* 0x0000000000097919 */ /* 0x000e620000002600 */
[----:B------:R-:W2:Y:S01]  /*0060*/  LDCU UR6, c[0x0][0x3a0] ;  /* 0x00007400ff0677ac */ /* 0x000ea20008000800 */
[----:B------:R-:W1:Y:S01]  /*0070*/  S2R R2, SR_TID.Y ;  /* 0x0000000000027919 */ /* 0x000e620000002200 */
[----:B0-----:R-:W-:Y:S02]  /*0080*/  IMAD R0, R0, UR4, R3 ;  /* 0x0000000400007c24 */ /* 0x001fe4000f8e0203 */
[----:B-1----:R-:W-:-:S05]  /*0090*/  IMAD R9, R9, UR5, R2 ;  /* 0x0000000509097c24 */ /* 0x002fca000f8e0202 */
[----:B------:R-:W-:-:S04]  /*00a0*/  VIMNMX R2, PT, PT, R0, R9, !PT ;  /* 0x0000000900027248 */ /* 0x000fc80007fe0100 */
[----:B--2---:R-:W-:-:S13]  /*00b0*/  ISETP.GE.AND P0, PT, R2, UR6, PT ;  /* 0x0000000602007c0c */ /* 0x004fda000bf06270 */
[----:B------:R-:W-:Y:S05]  /*00c0*/  @P0 EXIT ;  /* 0x000000000000094d */ /* 0x000fea0003800000 */
[----:B------:R-:W0:Y:S01]  /*00d0*/  LDC R7, c[0x0][0x39c] ;  /* 0x0000e700ff077b82 */ /* 0x000e220000000800 */
[----:B------:R-:W1:Y:S01]  /*00e0*/  LDCU.64 UR4, c[0x0][0x358] ;  /* 0x00006b00ff0477ac */ /* 0x000e620008000a00 */
[----:B------:R-:W2:Y:S01]  /*00f0*/  LDCU UR7, c[0x0][0x398] ;  /* 0x00007300ff0777ac */ /* 0x000ea20008000800 */
[----:B0-----:R-:W-:-:S13]  /*0100*/  ISETP.GE.AND P0, PT, R7, 0x1, PT ;  /* 0x000000010700780c */ /* 0x001fda0003f06270 */
[----:B------:R-:W0:Y:S01]  /*0110*/  @P0 LDC.64 R10, c[0x0][0x388] ;  /* 0x0000e200ff0a0b82 */ /* 0x000e220000000a00 */
[----:B------:R-:W-:Y:S02]  /*0120*/  @P0 IMAD R6, R0, UR6, RZ ;  /* 0x0000000600060c24 */ /* 0x000fe4000f8e02ff */
[----:B------:R-:W-:-:S03]  /*0130*/  @P0 IMAD R4, R9, R7, R7 ;  /* 0x0000000709040224 */ /* 0x000fc600078e0207 */
[----:B------:R-:W-:Y:S02]  /*0140*/  @P0 IADD3 R7, P1, PT, R6, R7, RZ ;  /* 0x0000000706070210 */ /* 0x000fe40007f3e0ff */
[----:B------:R-:W3:Y:S01]  /*0150*/  @P0 LDC.64 R2, c[0x0][0x380] ;  /* 0x0000e000ff020b82 */ /* 0x000ee20000000a00 */
[----:B------:R-:W-:Y:S02]  /*0160*/  @P0 IADD3 R5, PT, PT, R4, -0x1, RZ ;  /* 0xffffffff04050810 */ /* 0x000fe40007ffe0ff */
[----:B------:R-:W-:Y:S02]  /*0170*/  @P0 LEA.HI.X.SX32 R4, R6, RZ, 0x1, P1 ;  /* 0x000000ff06040211 */ /* 0x000fe400008f0eff */
[----:B0-----:R-:W-:-:S04]  /*0180*/  @P0 LEA R6, P1, R7, R10, 0x2 ;  /* 0x0000000a07060211 */ /* 0x001fc800078210ff */
[----:B------:R-:W-:Y:S01]  /*0190*/  @P0 LEA.HI.X R7, R7, R11, R4, 0x2, P1 ;  /* 0x0000000b07070211 */ /* 0x000fe200008f1404 */
[----:B---3--:R-:W-:-:S05]  /*01a0*/  @P0 IMAD.WIDE.U32 R2, R5, 0x4, R2 ;  /* 0x0000000405020825 */ /* 0x008fca00078e0002 */
[----:B-1----:R-:W3:Y:S01]  /*01b0*/  @P0 LDG.E R7, desc[UR4][R6.64+-0x4] ;  /* 0xfffffc0406070981 */ /* 0x002ee2000c1e1900 */
[----:B------:R-:W0:Y:S03]  /*01c0*/  LDC.64 R4, c[0x0][0x390] ;  /* 0x0000e400ff047b82 */ /* 0x000e260000000a00 */
[----:B------:R-:W3:Y:S01]  /*01d0*/  @P0 LDG.E R2, desc[UR4][R2.64] ;  /* 0x0000000402020981 */ /* 0x000ee2000c1e1900 */
[----:B--2---:R-:W-:Y:S02]  /*01e0*/  IMAD R11, R9, UR7, R0 ;  /* 0x00000007090b7c24 */ /* 0x004fe4000f8e0200 */
[----:B------:R-:W-:Y:S02]  /*01f0*/  HFMA2 R9, -RZ, RZ, 0, 0 ;  /* 0x00000000ff097431 */ /* 0x000fe400000001ff */
[----:B0-----:R-:W-:-:S04]  /*0200*/  IMAD.WIDE R4, R11, 0x4, R4 ;  /* 0x000000040b047825 */ /* 0x001fc800078e0204 */
[----:B---3--:R-:W-:-:S05]  /*0210*/  @P0 FMUL R9, R2, R7 ;  /* 0x0000000702090220 */ /* 0x008fca0000400000 */
[----:B------:R-:W-:Y:S01]  /*0220*/  STG.E desc[UR4][R4.64], R9 ;  /* 0x0000000904007986 */ /* 0x000fe2000c101904 */
[----:B------:R-:W-:Y:S05]  /*0230*/  EXIT ;  /* 0x000000000000794d */ /* 0x000fea0003800000 */
.L_x_0:
[----:B------:R-:W-:-:S00]  /*0240*/  BRA `(.L_x_0) ;  /* 0xfffffffc00fc7947 */ /* 0x000fc0000383ffff */
[----:B------:R-:W-:-:S00]  /*0250*/  NOP ;  /* 0x0000000000007918 */ /* 0x000fc00000000000 */
        /* <DEDUP_REMOVED lines=10> */
.L_x_1:


//--------------------- .nv.shared.reserved.0     --------------------------
	.section	.nv.shared.reserved.0,"aw",@nobits
	.weak		__nv_reservedSMEM_offset_0_alias
	.size		__nv_reservedSMEM_offset_0_alias, 0, 64
	.other		__nv_reservedSMEM_offset_0_alias,@"STO_CUDA_RESERVED_SHARED STV_DEFAULT"
__nv_reservedSMEM_offset_0_alias:
	.zero		0
	.zero		64


//--------------------- .nv.constant0._Z18mulitplicateMatrixPfS_S_iii --------------------------
	.section	.nv.constant0._Z18mulitplicateMatrixPfS_S_iii,"a",@progbits
	.sectionflags	@""
	.align	4
.nv.constant0._Z18mulitplicateMatrixPfS_S_iii:
	.zero		932


//--------------------- SYMBOLS --------------------------

	.type		.nv.reservedSmem.offset0,@object
	.size		.nv.reservedSmem.offset0,0x4
